//
// Generated by NVIDIA NVVM Compiler
//
// Compiler Build ID: CL-36424714
// Cuda compilation tools, release 13.0, V13.0.88
// Based on NVVM 20.0.0
//

.version 9.0
.target sm_100
.address_size 64

	// .globl	_Z3dotPfS_S_
// _ZZ3dotPfS_S_E5cache has been demoted

.visible .entry _Z3dotPfS_S_(
	.param .u64 .ptr .align 1 _Z3dotPfS_S__param_0,
	.param .u64 .ptr .align 1 _Z3dotPfS_S__param_1,
	.param .u64 .ptr .align 1 _Z3dotPfS_S__param_2
)
{
	.reg .pred 	%p<7>;
	.reg .b32 	%r<18>;
	.reg .b32 	%f<14>;
	.reg .b64 	%rd<12>;
	// demoted variable
	.shared .align 4 .b8 _ZZ3dotPfS_S_E5cache[1024];
	ld.param.u64 	%rd3, [_Z3dotPfS_S__param_0];
	ld.param.u64 	%rd4, [_Z3dotPfS_S__param_1];
	ld.param.u64 	%rd5, [_Z3dotPfS_S__param_2];
	mov.u32 	%r1, %tid.x;
	mov.u32 	%r17, %ntid.x;
	mov.u32 	%r3, %ctaid.x;
	mad.lo.s32 	%r16, %r17, %r3, %r1;
	setp.gt.s32 	%p1, %r16, 329;
	mov.f32 	%f13, 0f00000000;
	@%p1 bra 	$L__BB0_3;
	mov.u32 	%r11, %nctaid.x;
	mul.lo.s32 	%r5, %r17, %r11;
	cvta.to.global.u64 	%rd1, %rd3;
	cvta.to.global.u64 	%rd2, %rd4;
	mov.f32 	%f13, 0f00000000;
$L__BB0_2:
	mul.wide.s32 	%rd6, %r16, 4;
	add.s64 	%rd7, %rd1, %rd6;
	ld.global.f32 	%f6, [%rd7];
	add.s64 	%rd8, %rd2, %rd6;
	ld.global.f32 	%f7, [%rd8];
	fma.rn.f32 	%f13, %f6, %f7, %f13;
	add.s32 	%r16, %r16, %r5;
	setp.lt.s32 	%p2, %r16, 330;
	@%p2 bra 	$L__BB0_2;
$L__BB0_3:
	shl.b32 	%r12, %r1, 2;
	mov.u32 	%r13, _ZZ3dotPfS_S_E5cache;
	add.s32 	%r8, %r13, %r12;
	st.shared.f32 	[%r8], %f13;
	bar.sync 	0;
	setp.lt.u32 	%p3, %r17, 2;
	@%p3 bra 	$L__BB0_7;
$L__BB0_4:
	shr.u32 	%r10, %r17, 1;
	setp.ge.u32 	%p4, %r1, %r10;
	@%p4 bra 	$L__BB0_6;
	ld.shared.f32 	%f8, [%r8];
	shl.b32 	%r14, %r10, 2;
	add.s32 	%r15, %r8, %r14;
	ld.shared.f32 	%f9, [%r15];
	add.f32 	%f10, %f8, %f9;
	st.shared.f32 	[%r8], %f10;
	bar.sync 	0;
$L__BB0_6:
	bar.sync 	0;
	setp.gt.u32 	%p5, %r17, 3;
	mov.u32 	%r17, %r10;
	@%p5 bra 	$L__BB0_4;
$L__BB0_7:
	setp.ne.s32 	%p6, %r1, 0;
	@%p6 bra 	$L__BB0_9;
	ld.shared.f32 	%f11, [_ZZ3dotPfS_S_E5cache];
	cvta.to.global.u64 	%rd9, %rd5;
	mul.wide.u32 	%rd10, %r3, 4;
	add.s64 	%rd11, %rd9, %rd10;
	st.global.f32 	[%rd11], %f11;
$L__BB0_9:
	ret;

}


// ===== COMPILED SASS (sm_100) =====

	.target	sm_100

	.elftype	@"ET_EXEC"


//--------------------- .note.nv.tkinfo           --------------------------
	.section	.note.nv.tkinfo,"",@"SHT_NOTE"
	.sectionflags	@"SHF_NOTE_NV_TKINFO"
	.tkinfo
        /*0018*/ 	.word	0x00000002
        /*0030*/ 	.string	""
        /*0030*/ 	.string	"ptxas"
        /*0030*/ 	.string	"Cuda compilation tools, release 13.0, V13.0.88"
        /*0030*/ 	.string	"Build cuda_13.0.r13.0/compiler.36424714_0"
        /*0030*/ 	.string	"-arch sm_100 -m 64 "



//--------------------- .note.nv.cuinfo           --------------------------
	.section	.note.nv.cuinfo,"",@"SHT_NOTE"
	.sectionflags	@"SHF_NOTE_NV_CUINFO"
        /*0018*/ 	.short	0x0002
        /*001a*/ 	.short	0x0064
        /*001c*/ 	.short	0x0082
	.zero		2


//--------------------- .nv.info                  --------------------------
	.section	.nv.info,"",@"SHT_CUDA_INFO"
	.align	4


	//----- nvinfo : EIATTR_REGCOUNT
	.align		4
        /*0000*/ 	.byte	0x04, 0x2f
        /*0002*/ 	.short	(.L_1 - .L_0)
	.align		4
.L_0:
        /*0004*/ 	.word	index@(_Z3dotPfS_S_)
        /*0008*/ 	.word	0x00000012


	//----- nvinfo : EIATTR_FRAME_SIZE
	.align		4
.L_1:
        /*000c*/ 	.byte	0x04, 0x11
        /*000e*/ 	.short	(.L_3 - .L_2)
	.align		4
.L_2:
        /*0010*/ 	.word	index@(_Z3dotPfS_S_)
        /*0014*/ 	.word	0x00000000


	//----- nvinfo : EIATTR_MIN_STACK_SIZE
	.align		4
.L_3:
        /*0018*/ 	.byte	0x04, 0x12
        /*001a*/ 	.short	(.L_5 - .L_4)
	.align		4
.L_4:
        /*001c*/ 	.word	index@(_Z3dotPfS_S_)
        /*0020*/ 	.word	0x00000000
.L_5:


//--------------------- .nv.compat                --------------------------
	.section	.nv.compat,"",@"SHT_CUDA_COMPAT_INFO"
	.align	4
        /*0000*/ 	.byte	0x02, 0x09, 0x00, 0x00, 0x02, 0x02, 0x01, 0x00, 0x02, 0x05, 0x05, 0x00, 0x03, 0x07, 0x01, 0x01
        /*0010*/ 	.byte	0x02, 0x03, 0x00, 0x00, 0x02, 0x06, 0x01, 0x00, 0x04, 0x0b, 0x08, 0x00, 0x09, 0x00, 0x00, 0x00
        /*0020*/ 	.byte	0x00, 0x00, 0x00, 0x00


//--------------------- .nv.info._Z3dotPfS_S_     --------------------------
	.section	.nv.info._Z3dotPfS_S_,"",@"SHT_CUDA_INFO"
	.sectionflags	@""
	.align	4


	//----- nvinfo : EIATTR_CUDA_API_VERSION
	.align		4
        /*0000*/ 	.byte	0x04, 0x37
        /*0002*/ 	.short	(.L_7 - .L_6)
.L_6:
        /*0004*/ 	.word	0x00000082


	//----- nvinfo : EIATTR_KPARAM_INFO
	.align		4
.L_7:
        /*0008*/ 	.byte	0x04, 0x17
        /*000a*/ 	.short	(.L_9 - .L_8)
.L_8:
        /*000c*/ 	.word	0x00000000
        /*0010*/ 	.short	0x0002
        /*0012*/ 	.short	0x0010
        /*0014*/ 	.byte	0x00, 0xf5, 0x21, 0x00


	//----- nvinfo : EIATTR_KPARAM_INFO
	.align		4
.L_9:
        /*0018*/ 	.byte	0x04, 0x17
        /*001a*/ 	.short	(.L_11 - .L_10)
.L_10:
        /*001c*/ 	.word	0x00000000
        /*0020*/ 	.short	0x0001
        /*0022*/ 	.short	0x0008
        /*0024*/ 	.byte	0x00, 0xf5, 0x21, 0x00


	//----- nvinfo : EIATTR_KPARAM_INFO
	.align		4
.L_11:
        /*0028*/ 	.byte	0x04, 0x17
        /*002a*/ 	.short	(.L_13 - .L_12)
.L_12:
        /*002c*/ 	.word	0x00000000
        /*0030*/ 	.short	0x0000
        /*0032*/ 	.short	0x0000
        /*0034*/ 	.byte	0x00, 0xf5, 0x21, 0x00


	//----- nvinfo : EIATTR_SPARSE_MMA_MASK
	.align		4
.L_13:
        /*0038*/ 	.byte	0x03, 0x50
        /*003a*/ 	.short	0x0000


	//----- nvinfo : EIATTR_MAXREG_COUNT
	.align		4
        /*003c*/ 	.byte	0x03, 0x1b
        /*003e*/ 	.short	0x00ff


	//----- nvinfo : EIATTR_NUM_BARRIERS
	.align		4
        /*0040*/ 	.byte	0x02, 0x4c
        /*0042*/ 	.byte	0x01
	.zero		1


	//----- nvinfo : EIATTR_MERCURY_ISA_VERSION
	.align		4
        /*0044*/ 	.byte	0x03, 0x5f
        /*0046*/ 	.short	0x0101


	//----- nvinfo : EIATTR_VRC_CTA_INIT_COUNT
	.align		4
        /*0048*/ 	.byte	0x02, 0x4a
	.zero		1
	.zero		1


	//----- nvinfo : EIATTR_EXIT_INSTR_OFFSETS
	.align		4
        /*004c*/ 	.byte	0x04, 0x1c
        /*004e*/ 	.short	(.L_15 - .L_14)


	//   ....[0]....
.L_14:
        /*0050*/ 	.word	0x000002e0


	//   ....[1]....
        /*0054*/ 	.word	0x00000360


	//----- nvinfo : EIATTR_CRS_STACK_SIZE
	.align		4
.L_15:
        /*0058*/ 	.byte	0x04, 0x1e
        /*005a*/ 	.short	(.L_17 - .L_16)
.L_16:
        /*005c*/ 	.word	0x00000000


	//----- nvinfo : EIATTR_CBANK_PARAM_SIZE
	.align		4
.L_17:
        /*0060*/ 	.byte	0x03, 0x19
        /*0062*/ 	.short	0x0018


	//----- nvinfo : EIATTR_PARAM_CBANK
	.align		4
        /*0064*/ 	.byte	0x04, 0x0a
        /*0066*/ 	.short	(.L_19 - .L_18)
	.align		4
.L_18:
        /*0068*/ 	.word	index@(.nv.constant0._Z3dotPfS_S_)
        /*006c*/ 	.short	0x0380
        /*006e*/ 	.short	0x0018


	//----- nvinfo : EIATTR_SW_WAR
	.align		4
.L_19:
        /*0070*/ 	.byte	0x04, 0x36
        /*0072*/ 	.short	(.L_21 - .L_20)
.L_20:
        /*0074*/ 	.word	0x00000008
.L_21:


//--------------------- .nv.callgraph             --------------------------
	.section	.nv.callgraph,"",@"SHT_CUDA_CALLGRAPH"
	.align	4
	.sectionentsize	8
	.align		4
        /*0000*/ 	.word	0x00000000
	.align		4
        /*0004*/ 	.word	0xffffffff
	.align		4
        /*0008*/ 	.word	0x00000000
	.align		4
        /*000c*/ 	.word	0xfffffffe
	.align		4
        /*0010*/ 	.word	0x00000000
	.align		4
        /*0014*/ 	.word	0xfffffffd
	.align		4
        /*0018*/ 	.word	0x00000000
	.align		4
        /*001c*/ 	.word	0xfffffffc


//--------------------- .text._Z3dotPfS_S_        --------------------------
	.section	.text._Z3dotPfS_S_,"ax",@progbits
	.align	128
        .global         _Z3dotPfS_S_
        .type           _Z3dotPfS_S_,@function
        .size           _Z3dotPfS_S_,(.L_x_6 - _Z3dotPfS_S_)
        .other          _Z3dotPfS_S_,@"STO_CUDA_ENTRY STV_DEFAULT"
_Z3dotPfS_S_:
.text._Z3dotPfS_S_:
[----:B------:R-:W-:Y:S01]  /*0000*/  LDC R1, c[0x0][0x37c] ;  /* 0x0000df00ff017b82 */ /* 0x000fe20000000800 */
[----:B------:R-:W0:Y:S01]  /*0010*/  S2R R12, SR_TID.X ;  /* 0x00000000000c7919 */ /* 0x000e220000002100 */
[----:B------:R-:W1:Y:S01]  /*0020*/  LDCU UR4, c[0x0][0x360] ;  /* 0x00006c00ff0477ac */ /* 0x000e620008000800 */
[----:B------:R-:W-:Y:S01]  /*0030*/  BSSY.RECONVERGENT B0, `(.L_x_0) ;  /* 0x0000015000007945 */ /* 0x000fe20003800200 */
[----:B------:R-:W-:Y:S01]  /*0040*/  IMAD.MOV.U32 R11, RZ, RZ, RZ ;  /* 0x000000ffff0b7224 */ /* 0x000fe200078e00ff */
[----:B------:R-:W0:Y:S01]  /*0050*/  S2R R13, SR_CTAID.X ;  /* 0x00000000000d7919 */ /* 0x000e220000002500 */
[----:B------:R-:W2:Y:S01]  /*0060*/  LDCU.64 UR6, c[0x0][0x358] ;  /* 0x00006b00ff0677ac */ /* 0x000ea20008000a00 */
[----:B-1----:R-:W-:Y:S02]  /*0070*/  IMAD.U32 R10, RZ, RZ, UR4 ;  /* 0x00000004ff0a7e24 */ /* 0x002fe4000f8e00ff */
[----:B0-----:R-:W-:-:S05]  /*0080*/  IMAD R0, R13, UR4, R12 ;  /* 0x000000040d007c24 */ /* 0x001fca000f8e020c */
[----:B------:R-:W-:-:S13]  /*0090*/  ISETP.GT.AND P0, PT, R0, 0x149, PT ;  /* 0x000001490000780c */ /* 0x000fda0003f04270 */
[----:B--2---:R-:W-:Y:S05]  /*00a0*/  @P0 BRA `(.L_x_1) ;  /* 0x0000000000340947 */ /* 0x004fea0003800000 */
[----:B------:R-:W0:Y:S01]  /*00b0*/  LDC.64 R6, c[0x0][0x380] ;  /* 0x0000e000ff067b82 */ /* 0x000e220000000a00 */
[----:B------:R-:W1:Y:S01]  /*00c0*/  LDCU UR4, c[0x0][0x370] ;  /* 0x00006e00ff0477ac */ /* 0x000e620008000800 */
[----:B------:R-:W-:-:S06]  /*00d0*/  HFMA2 R11, -RZ, RZ, 0, 0 ;  /* 0x00000000ff0b7431 */ /* 0x000fcc00000001ff */
[----:B------:R-:W2:Y:S01]  /*00e0*/  LDC.64 R8, c[0x0][0x388] ;  /* 0x0000e200ff087b82 */ /* 0x000ea20000000a00 */
[----:B-1----:R-:W-:-:S07]  /*00f0*/  IMAD R15, R10, UR4, RZ ;  /* 0x000000040a0f7c24 */ /* 0x002fce000f8e02ff */
.L_x_2:
[----:B0-----:R-:W-:-:S04]  /*0100*/  IMAD.WIDE R2, R0, 0x4, R6 ;  /* 0x0000000400027825 */ /* 0x001fc800078e0206 */
[----:B--2---:R-:W-:Y:S02]  /*0110*/  IMAD.WIDE R4, R0, 0x4, R8 ;  /* 0x0000000400047825 */ /* 0x004fe400078e0208 */
[----:B------:R-:W2:Y:S04]  /*0120*/  LDG.E R2, desc[UR6][R2.64] ;  /* 0x0000000602027981 */ /* 0x000ea8000c1e1900 */
[----:B------:R-:W2:Y:S01]  /*0130*/  LDG.E R4, desc[UR6][R4.64] ;  /* 0x0000000604047981 */ /* 0x000ea2000c1e1900 */
[----:B------:R-:W-:-:S05]  /*0140*/  IMAD.IADD R0, R15, 0x1, R0 ;  /* 0x000000010f007824 */ /* 0x000fca00078e0200 */
[----:B------:R-:W-:Y:S01]  /*0150*/  ISETP.GE.AND P0, PT, R0, 0x14a, PT ;  /* 0x0000014a0000780c */ /* 0x000fe20003f06270 */
[----:B--2---:R-:W-:-:S12]  /*0160*/  FFMA R11, R2, R4, R11 ;  /* 0x00000004020b7223 */ /* 0x004fd8000000000b */
[----:B------:R-:W-:Y:S05]  /*0170*/  @!P0 BRA `(.L_x_2) ;  /* 0xfffffffc00e08947 */ /* 0x000fea000383ffff */
.L_x_1:
[----:B------:R-:W-:Y:S05]  /*0180*/  BSYNC.RECONVERGENT B0 ;  /* 0x0000000000007941 */ /* 0x000fea0003800200 */
.L_x_0:
[----:B------:R-:W0:Y:S01]  /*0190*/  S2UR UR5, SR_CgaCtaId ;  /* 0x00000000000579c3 */ /* 0x000e220000008800 */
[----:B------:R-:W-:Y:S01]  /*01a0*/  UMOV UR4, 0x400 ;  /* 0x0000040000047882 */ /* 0x000fe20000000000 */
[----:B------:R-:W-:Y:S02]  /*01b0*/  ISETP.GE.U32.AND P1, PT, R10, 0x2, PT ;  /* 0x000000020a00780c */ /* 0x000fe40003f26070 */
[----:B------:R-:W-:Y:S01]  /*01c0*/  ISETP.NE.AND P0, PT, R12, RZ, PT ;  /* 0x000000ff0c00720c */ /* 0x000fe20003f05270 */
[----:B0-----:R-:W-:-:S06]  /*01d0*/  ULEA UR4, UR5, UR4, 0x18 ;  /* 0x0000000405047291 */ /* 0x001fcc000f8ec0ff */
[----:B------:R-:W-:-:S05]  /*01e0*/  LEA R0, R12, UR4, 0x2 ;  /* 0x000000040c007c11 */ /* 0x000fca000f8e10ff */
[----:B------:R0:W-:Y:S01]  /*01f0*/  STS [R0], R11 ;  /* 0x0000000b00007388 */ /* 0x0001e20000000800 */
[----:B------:R-:W-:Y:S06]  /*0200*/  BAR.SYNC.DEFER_BLOCKING 0x0 ;  /* 0x0000000000007b1d */ /* 0x000fec0000010000 */
[----:B------:R-:W-:Y:S05]  /*0210*/  @!P1 BRA `(.L_x_3) ;  /* 0x0000000000309947 */ /* 0x000fea0003800000 */
.L_x_4:
[----:B------:R-:W-:-:S04]  /*0220*/  SHF.R.U32.HI R7, RZ, 0x1, R10 ;  /* 0x00000001ff077819 */ /* 0x000fc8000001160a */
[----:B------:R-:W-:-:S13]  /*0230*/  ISETP.GE.U32.AND P1, PT, R12, R7, PT ;  /* 0x000000070c00720c */ /* 0x000fda0003f26070 */
[----:B------:R-:W-:Y:S01]  /*0240*/  @!P1 LEA R3, R7, R0, 0x2 ;  /* 0x0000000007039211 */ /* 0x000fe200078e10ff */
[----:B------:R-:W-:Y:S05]  /*0250*/  @!P1 LDS R2, [R0] ;  /* 0x0000000000029984 */ /* 0x000fea0000000800 */
[----:B------:R-:W1:Y:S02]  /*0260*/  @!P1 LDS R3, [R3] ;  /* 0x0000000003039984 */ /* 0x000e640000000800 */
[----:B-1----:R-:W-:-:S05]  /*0270*/  @!P1 FADD R5, R2, R3 ;  /* 0x0000000302059221 */ /* 0x002fca0000000000 */
[----:B------:R1:W-:Y:S01]  /*0280*/  @!P1 STS [R0], R5 ;  /* 0x0000000500009388 */ /* 0x0003e20000000800 */
[----:B------:R-:W-:Y:S08]  /*0290*/  @!P1 BAR.SYNC.DEFER_BLOCKING 0x0 ;  /* 0x0000000000009b1d */ /* 0x000ff00000010000 */
[----:B------:R-:W-:Y:S01]  /*02a0*/  BAR.SYNC.DEFER_BLOCKING 0x0 ;  /* 0x0000000000007b1d */ /* 0x000fe20000010000 */
[----:B------:R-:W-:-:S02]  /*02b0*/  ISETP.GT.U32.AND P1, PT, R10, 0x3, PT ;  /* 0x000000030a00780c */ /* 0x000fc40003f24070 */
[----:B------:R-:W-:-:S11]  /*02c0*/  MOV R10, R7 ;  /* 0x00000007000a7202 */ /* 0x000fd60000000f00 */
[----:B-1----:R-:W-:Y:S05]  /*02d0*/  @P1 BRA `(.L_x_4) ;  /* 0xfffffffc00d01947 */ /* 0x002fea000383ffff */
.L_x_3:
[----:B------:R-:W-:Y:S05]  /*02e0*/  @P0 EXIT ;  /* 0x000000000000094d */ /* 0x000fea0003800000 */
[----:B------:R-:W1:Y:S01]  /*02f0*/  S2UR UR5, SR_CgaCtaId ;  /* 0x00000000000579c3 */ /* 0x000e620000008800 */
[----:B------:R-:W-:-:S07]  /*0300*/  UMOV UR4, 0x400 ;  /* 0x0000040000047882 */ /* 0x000fce0000000000 */
[----:B------:R-:W2:Y:S01]  /*0310*/  LDC.64 R2, c[0x0][0x390] ;  /* 0x0000e400ff027b82 */ /* 0x000ea20000000a00 */
[----:B-1----:R-:W-:Y:S01]  /*0320*/  ULEA UR4, UR5, UR4, 0x18 ;  /* 0x0000000405047291 */ /* 0x002fe2000f8ec0ff */
[----:B--2---:R-:W-:-:S08]  /*0330*/  IMAD.WIDE.U32 R2, R13, 0x4, R2 ;  /* 0x000000040d027825 */ /* 0x004fd000078e0002 */
[----:B------:R-:W1:Y:S04]  /*0340*/  LDS R5, [UR4] ;  /* 0x00000004ff057984 */ /* 0x000e680008000800 */
[----:B-1----:R-:W-:Y:S01]  /*0350*/  STG.E desc[UR6][R2.64], R5 ;  /* 0x0000000502007986 */ /* 0x002fe2000c101906 */
[----:B------:R-:W-:Y:S05]  /*0360*/  EXIT ;  /* 0x000000000000794d */ /* 0x000fea0003800000 */
.L_x_5:
[----:B------:R-:W-:-:S00]  /*0370*/  BRA `(.L_x_5) ;  /* 0xfffffffc00fc7947 */ /* 0x000fc0000383ffff */
[----:B------:R-:W-:-:S00]  /*0380*/  NOP ;  /* 0x0000000000007918 */ /* 0x000fc00000000000 */
[----:B------:R-:W-:-:S00]  /*0390*/  NOP ;  /* 0x0000000000007918 */ /* 0x000fc00000000000 */
[----:B------:R-:W-:-:S00]  /*03a0*/  NOP ;  /* 0x0000000000007918 */ /* 0x000fc00000000000 */
[----:B------:R-:W-:-:S00]  /*03b0*/  NOP ;  /* 0x0000000000007918 */ /* 0x000fc00000000000 */
[----:B------:R-:W-:-:S00]  /*03c0*/  NOP ;  /* 0x0000000000007918 */ /* 0x000fc00000000000 */
[----:B------:R-:W-:-:S00]  /*03d0*/  NOP ;  /* 0x0000000000007918 */ /* 0x000fc00000000000 */
[----:B------:R-:W-:-:S00]  /*03e0*/  NOP ;  /* 0x0000000000007918 */ /* 0x000fc00000000000 */
[----:B------:R-:W-:-:S00]  /*03f0*/  NOP ;  /* 0x0000000000007918 */ /* 0x000fc00000000000 */
.L_x_6:


//--------------------- .nv.shared._Z3dotPfS_S_   --------------------------
	.section	.nv.shared._Z3dotPfS_S_,"aw",@nobits
	.sectionflags	@""
	.align	4
.nv.shared._Z3dotPfS_S_:
	.zero		2048


//--------------------- .nv.shared.reserved.0     --------------------------
	.section	.nv.shared.reserved.0,"aw",@nobits
	.weak		__nv_reservedSMEM_offset_0_alias
	.size		__nv_reservedSMEM_offset_0_alias, 0, 64
	.other		__nv_reservedSMEM_offset_0_alias,@"STO_CUDA_RESERVED_SHARED STV_DEFAULT"
__nv_reservedSMEM_offset_0_alias:
	.zero		0
	.zero		64


//--------------------- .nv.constant0._Z3dotPfS_S_ --------------------------
	.section	.nv.constant0._Z3dotPfS_S_,"a",@progbits
	.sectionflags	@""
	.align	4
.nv.constant0._Z3dotPfS_S_:
	.zero		920


//--------------------- SYMBOLS --------------------------

	.type		.nv.reservedSmem.offset0,@object
	.size		.nv.reservedSmem.offset0,0x4
	.type		.nv.reservedSmem.cap,@object
	.size		.nv.reservedSmem.cap,0x4
